//
// Generated by NVIDIA NVVM Compiler
//
// Compiler Build ID: CL-36424714
// Cuda compilation tools, release 13.0, V13.0.88
// Based on NVVM 20.0.0
//

.version 9.0
.target sm_100
.address_size 64

	// .globl	_Z9mt19937sciPjS_
// mtNexts has been demoted
// s_seeds has been demoted
.const .align 4 .b8 mag01[8] = {0, 0, 0, 0, 223, 176, 8, 153};

.visible .entry _Z9mt19937sciPjS_(
	.param .u32 _Z9mt19937sciPjS__param_0,
	.param .u64 .ptr .align 1 _Z9mt19937sciPjS__param_1,
	.param .u64 .ptr .align 1 _Z9mt19937sciPjS__param_2
)
{
	.reg .pred 	%p<20>;
	.reg .b32 	%r<160>;
	.reg .b64 	%rd<23>;
	// demoted variable
	.shared .align 4 .u32 mtNexts;
	// demoted variable
	.shared .align 4 .b8 s_seeds[2500];
	ld.param.u32 	%r38, [_Z9mt19937sciPjS__param_0];
	ld.param.u64 	%rd3, [_Z9mt19937sciPjS__param_1];
	ld.param.u64 	%rd2, [_Z9mt19937sciPjS__param_2];
	cvta.to.global.u64 	%rd1, %rd3;
	mov.u32 	%r1, %tid.x;
	setp.ne.s32 	%p1, %r1, 0;
	@%p1 bra 	$L__BB0_4;
	cvta.to.global.u64 	%rd4, %rd2;
	mov.b32 	%r43, 0;
	st.shared.u32 	[mtNexts], %r43;
	ld.global.u32 	%r154, [%rd4];
	st.shared.u32 	[s_seeds], %r154;
	mov.u32 	%r44, s_seeds;
	add.s32 	%r151, %r44, 16;
	mov.b32 	%r155, 1;
	mov.b32 	%r153, 8;
	mov.b32 	%r152, 4;
$L__BB0_2:
	shr.u32 	%r45, %r154, 30;
	xor.b32  	%r46, %r45, %r154;
	mad.lo.s32 	%r47, %r46, 1812433253, %r152;
	add.s32 	%r48, %r47, -3;
	st.shared.u32 	[%r151+-12], %r48;
	shr.u32 	%r49, %r48, 30;
	xor.b32  	%r50, %r49, %r48;
	mad.lo.s32 	%r51, %r50, 1812433253, %r152;
	add.s32 	%r52, %r51, -2;
	st.shared.u32 	[%r151+-8], %r52;
	shr.u32 	%r53, %r52, 30;
	xor.b32  	%r54, %r53, %r52;
	mad.lo.s32 	%r55, %r54, 1812433253, %r152;
	add.s32 	%r8, %r55, -1;
	st.shared.u32 	[%r151+-4], %r8;
	setp.eq.s32 	%p2, %r153, 2488;
	@%p2 bra 	$L__BB0_4;
	shr.u32 	%r56, %r8, 30;
	xor.b32  	%r57, %r56, %r8;
	mul.lo.s32 	%r58, %r57, 1812433253;
	add.s32 	%r59, %r155, %r58;
	add.s32 	%r154, %r59, 3;
	add.s32 	%r60, %r152, %r58;
	st.shared.u32 	[%r151], %r60;
	add.s32 	%r155, %r155, 4;
	add.s32 	%r153, %r153, 16;
	add.s32 	%r152, %r152, 4;
	add.s32 	%r151, %r151, 16;
	bra.uni 	$L__BB0_2;
$L__BB0_4:
	bar.sync 	0;
	setp.lt.s32 	%p3, %r38, 1;
	@%p3 bra 	$L__BB0_22;
	sub.s32 	%r14, 624, %r1;
	add.s32 	%r15, %r1, -624;
	mov.u32 	%r16, %ntid.x;
	add.s32 	%r17, %r16, -1;
	mov.u32 	%r18, %ctaid.x;
	mul.lo.s32 	%r19, %r38, %r18;
	setp.eq.s32 	%p4, %r38, 1;
	mov.b32 	%r159, 0;
	@%p4 bra 	$L__BB0_16;
	and.b32  	%r159, %r38, 2147483646;
	neg.s32 	%r158, %r159;
	mad.lo.s32 	%r62, %r16, %r19, %r16;
	add.s32 	%r157, %r1, %r62;
	shl.b32 	%r23, %r16, 1;
	mul.lo.s32 	%r63, %r16, %r18;
	mad.lo.s32 	%r156, %r63, %r38, %r1;
	mov.u64 	%rd7, mag01;
$L__BB0_7:
	setp.ne.s32 	%p5, %r1, %r17;
	ld.shared.u32 	%r64, [mtNexts];
	setp.lt.s32 	%p6, %r64, %r14;
	selp.b32 	%r65, %r1, %r15, %p6;
	add.s32 	%r28, %r64, %r65;
	bar.sync 	0;
	@%p5 bra 	$L__BB0_9;
	add.s32 	%r66, %r28, 1;
	st.shared.u32 	[mtNexts], %r66;
$L__BB0_9:
	shl.b32 	%r67, %r28, 2;
	mov.u32 	%r68, s_seeds;
	add.s32 	%r69, %r68, %r67;
	ld.shared.u32 	%r70, [%r69];
	and.b32  	%r71, %r70, -2147483648;
	ld.shared.u32 	%r72, [%r69+4];
	and.b32  	%r73, %r72, 2147483646;
	or.b32  	%r74, %r73, %r71;
	setp.lt.s32 	%p7, %r28, 227;
	selp.b32 	%r75, 1588, -908, %p7;
	add.s32 	%r76, %r69, %r75;
	ld.shared.u32 	%r77, [%r76];
	shr.u32 	%r78, %r74, 1;
	shl.b32 	%r79, %r72, 2;
	cvt.u64.u32 	%rd5, %r79;
	and.b64  	%rd6, %rd5, 4;
	add.s64 	%rd8, %rd7, %rd6;
	ld.const.u32 	%r80, [%rd8];
	xor.b32  	%r81, %r80, %r77;
	xor.b32  	%r29, %r81, %r78;
	bar.sync 	0;
	st.shared.u32 	[%r69], %r29;
	setp.ne.s32 	%p8, %r28, 0;
	@%p8 bra 	$L__BB0_11;
	st.shared.u32 	[s_seeds+2496], %r29;
$L__BB0_11:
	setp.ne.s32 	%p9, %r1, %r17;
	shr.u32 	%r82, %r29, 11;
	xor.b32  	%r83, %r82, %r29;
	shl.b32 	%r84, %r83, 7;
	and.b32  	%r85, %r84, -1658038656;
	xor.b32  	%r86, %r85, %r83;
	shl.b32 	%r87, %r86, 15;
	and.b32  	%r88, %r87, -272236544;
	xor.b32  	%r89, %r88, %r86;
	shr.u32 	%r90, %r89, 18;
	xor.b32  	%r91, %r90, %r89;
	mul.wide.u32 	%rd9, %r156, 4;
	add.s64 	%rd10, %rd1, %rd9;
	st.global.u32 	[%rd10], %r91;
	ld.shared.u32 	%r92, [mtNexts];
	setp.lt.s32 	%p10, %r92, %r14;
	selp.b32 	%r93, %r1, %r15, %p10;
	add.s32 	%r30, %r92, %r93;
	bar.sync 	0;
	@%p9 bra 	$L__BB0_13;
	add.s32 	%r94, %r30, 1;
	st.shared.u32 	[mtNexts], %r94;
$L__BB0_13:
	shl.b32 	%r95, %r30, 2;
	add.s32 	%r97, %r68, %r95;
	ld.shared.u32 	%r98, [%r97];
	and.b32  	%r99, %r98, -2147483648;
	ld.shared.u32 	%r100, [%r97+4];
	and.b32  	%r101, %r100, 2147483646;
	or.b32  	%r102, %r101, %r99;
	setp.lt.s32 	%p11, %r30, 227;
	selp.b32 	%r103, 1588, -908, %p11;
	add.s32 	%r104, %r97, %r103;
	ld.shared.u32 	%r105, [%r104];
	shr.u32 	%r106, %r102, 1;
	shl.b32 	%r107, %r100, 2;
	cvt.u64.u32 	%rd11, %r107;
	and.b64  	%rd12, %rd11, 4;
	add.s64 	%rd14, %rd7, %rd12;
	ld.const.u32 	%r108, [%rd14];
	xor.b32  	%r109, %r108, %r105;
	xor.b32  	%r31, %r109, %r106;
	bar.sync 	0;
	st.shared.u32 	[%r97], %r31;
	setp.ne.s32 	%p12, %r30, 0;
	@%p12 bra 	$L__BB0_15;
	st.shared.u32 	[s_seeds+2496], %r31;
$L__BB0_15:
	shr.u32 	%r110, %r31, 11;
	xor.b32  	%r111, %r110, %r31;
	shl.b32 	%r112, %r111, 7;
	and.b32  	%r113, %r112, -1658038656;
	xor.b32  	%r114, %r113, %r111;
	shl.b32 	%r115, %r114, 15;
	and.b32  	%r116, %r115, -272236544;
	xor.b32  	%r117, %r116, %r114;
	shr.u32 	%r118, %r117, 18;
	xor.b32  	%r119, %r118, %r117;
	mul.wide.u32 	%rd15, %r157, 4;
	add.s64 	%rd16, %rd1, %rd15;
	st.global.u32 	[%rd16], %r119;
	add.s32 	%r158, %r158, 2;
	add.s32 	%r157, %r157, %r23;
	add.s32 	%r156, %r156, %r23;
	setp.ne.s32 	%p13, %r158, 0;
	@%p13 bra 	$L__BB0_7;
$L__BB0_16:
	and.b32  	%r120, %r38, 1;
	setp.eq.b32 	%p14, %r120, 1;
	not.pred 	%p15, %p14;
	@%p15 bra 	$L__BB0_22;
	setp.ne.s32 	%p16, %r1, %r17;
	ld.shared.u32 	%r121, [mtNexts];
	setp.lt.s32 	%p17, %r121, %r14;
	selp.b32 	%r122, %r1, %r15, %p17;
	add.s32 	%r36, %r121, %r122;
	bar.sync 	0;
	@%p16 bra 	$L__BB0_19;
	add.s32 	%r123, %r36, 1;
	st.shared.u32 	[mtNexts], %r123;
$L__BB0_19:
	shl.b32 	%r124, %r36, 2;
	mov.u32 	%r125, s_seeds;
	add.s32 	%r126, %r125, %r124;
	ld.shared.u32 	%r127, [%r126];
	and.b32  	%r128, %r127, -2147483648;
	ld.shared.u32 	%r129, [%r126+4];
	and.b32  	%r130, %r129, 2147483646;
	or.b32  	%r131, %r130, %r128;
	setp.lt.s32 	%p18, %r36, 227;
	selp.b32 	%r132, 1588, -908, %p18;
	add.s32 	%r133, %r126, %r132;
	ld.shared.u32 	%r134, [%r133];
	shr.u32 	%r135, %r131, 1;
	shl.b32 	%r136, %r129, 2;
	cvt.u64.u32 	%rd17, %r136;
	and.b64  	%rd18, %rd17, 4;
	mov.u64 	%rd19, mag01;
	add.s64 	%rd20, %rd19, %rd18;
	ld.const.u32 	%r137, [%rd20];
	xor.b32  	%r138, %r137, %r134;
	xor.b32  	%r37, %r138, %r135;
	bar.sync 	0;
	st.shared.u32 	[%r126], %r37;
	setp.ne.s32 	%p19, %r36, 0;
	@%p19 bra 	$L__BB0_21;
	st.shared.u32 	[s_seeds+2496], %r37;
$L__BB0_21:
	shr.u32 	%r139, %r37, 11;
	xor.b32  	%r140, %r139, %r37;
	shl.b32 	%r141, %r140, 7;
	and.b32  	%r142, %r141, -1658038656;
	xor.b32  	%r143, %r142, %r140;
	shl.b32 	%r144, %r143, 15;
	and.b32  	%r145, %r144, -272236544;
	xor.b32  	%r146, %r145, %r143;
	shr.u32 	%r147, %r146, 18;
	xor.b32  	%r148, %r147, %r146;
	add.s32 	%r149, %r159, %r19;
	mad.lo.s32 	%r150, %r149, %r16, %r1;
	mul.wide.u32 	%rd21, %r150, 4;
	add.s64 	%rd22, %rd1, %rd21;
	st.global.u32 	[%rd22], %r148;
$L__BB0_22:
	ret;

}


// ===== COMPILED SASS (sm_100) =====

	.target	sm_100

	.elftype	@"ET_EXEC"


//--------------------- .note.nv.tkinfo           --------------------------
	.section	.note.nv.tkinfo,"",@"SHT_NOTE"
	.sectionflags	@"SHF_NOTE_NV_TKINFO"
	.tkinfo
        /*0018*/ 	.word	0x00000002
        /*0030*/ 	.string	""
        /*0030*/ 	.string	"ptxas"
        /*0030*/ 	.string	"Cuda compilation tools, release 13.0, V13.0.88"
        /*0030*/ 	.string	"Build cuda_13.0.r13.0/compiler.36424714_0"
        /*0030*/ 	.string	"-arch sm_100 -m 64 "



//--------------------- .note.nv.cuinfo           --------------------------
	.section	.note.nv.cuinfo,"",@"SHT_NOTE"
	.sectionflags	@"SHF_NOTE_NV_CUINFO"
        /*0018*/ 	.short	0x0002
        /*001a*/ 	.short	0x0064
        /*001c*/ 	.short	0x0082
	.zero		2


//--------------------- .nv.info                  --------------------------
	.section	.nv.info,"",@"SHT_CUDA_INFO"
	.align	4


	//----- nvinfo : EIATTR_REGCOUNT
	.align		4
        /*0000*/ 	.byte	0x04, 0x2f
        /*0002*/ 	.short	(.L_2 - .L_1)
	.align		4
.L_1:
        /*0004*/ 	.word	index@(_Z9mt19937sciPjS_)
        /*0008*/ 	.word	0x00000020


	//----- nvinfo : EIATTR_FRAME_SIZE
	.align		4
.L_2:
        /*000c*/ 	.byte	0x04, 0x11
        /*000e*/ 	.short	(.L_4 - .L_3)
	.align		4
.L_3:
        /*0010*/ 	.word	index@(_Z9mt19937sciPjS_)
        /*0014*/ 	.word	0x00000000


	//----- nvinfo : EIATTR_MIN_STACK_SIZE
	.align		4
.L_4:
        /*0018*/ 	.byte	0x04, 0x12
        /*001a*/ 	.short	(.L_6 - .L_5)
	.align		4
.L_5:
        /*001c*/ 	.word	index@(_Z9mt19937sciPjS_)
        /*0020*/ 	.word	0x00000000
.L_6:


//--------------------- .nv.compat                --------------------------
	.section	.nv.compat,"",@"SHT_CUDA_COMPAT_INFO"
	.align	4
        /*0000*/ 	.byte	0x02, 0x09, 0x00, 0x00, 0x02, 0x02, 0x01, 0x00, 0x02, 0x05, 0x05, 0x00, 0x03, 0x07, 0x01, 0x01
        /*0010*/ 	.byte	0x02, 0x03, 0x00, 0x00, 0x02, 0x06, 0x01, 0x00, 0x04, 0x0b, 0x08, 0x00, 0x09, 0x00, 0x00, 0x00
        /*0020*/ 	.byte	0x00, 0x00, 0x00, 0x00


//--------------------- .nv.info._Z9mt19937sciPjS_ --------------------------
	.section	.nv.info._Z9mt19937sciPjS_,"",@"SHT_CUDA_INFO"
	.sectionflags	@""
	.align	4


	//----- nvinfo : EIATTR_CUDA_API_VERSION
	.align		4
        /*0000*/ 	.byte	0x04, 0x37
        /*0002*/ 	.short	(.L_8 - .L_7)
.L_7:
        /*0004*/ 	.word	0x00000082


	//----- nvinfo : EIATTR_KPARAM_INFO
	.align		4
.L_8:
        /*0008*/ 	.byte	0x04, 0x17
        /*000a*/ 	.short	(.L_10 - .L_9)
.L_9:
        /*000c*/ 	.word	0x00000000
        /*0010*/ 	.short	0x0002
        /*0012*/ 	.short	0x0010
        /*0014*/ 	.byte	0x00, 0xf5, 0x21, 0x00


	//----- nvinfo : EIATTR_KPARAM_INFO
	.align		4
.L_10:
        /*0018*/ 	.byte	0x04, 0x17
        /*001a*/ 	.short	(.L_12 - .L_11)
.L_11:
        /*001c*/ 	.word	0x00000000
        /*0020*/ 	.short	0x0001
        /*0022*/ 	.short	0x0008
        /*0024*/ 	.byte	0x00, 0xf5, 0x21, 0x00


	//----- nvinfo : EIATTR_KPARAM_INFO
	.align		4
.L_12:
        /*0028*/ 	.byte	0x04, 0x17
        /*002a*/ 	.short	(.L_14 - .L_13)
.L_13:
        /*002c*/ 	.word	0x00000000
        /*0030*/ 	.short	0x0000
        /*0032*/ 	.short	0x0000
        /*0034*/ 	.byte	0x00, 0xf0, 0x11, 0x00


	//----- nvinfo : EIATTR_SPARSE_MMA_MASK
	.align		4
.L_14:
        /*0038*/ 	.byte	0x03, 0x50
        /*003a*/ 	.short	0x0000


	//----- nvinfo : EIATTR_MAXREG_COUNT
	.align		4
        /*003c*/ 	.byte	0x03, 0x1b
        /*003e*/ 	.short	0x00ff


	//----- nvinfo : EIATTR_NUM_BARRIERS
	.align		4
        /*0040*/ 	.byte	0x02, 0x4c
        /*0042*/ 	.byte	0x01
	.zero		1


	//----- nvinfo : EIATTR_MERCURY_ISA_VERSION
	.align		4
        /*0044*/ 	.byte	0x03, 0x5f
        /*0046*/ 	.short	0x0101


	//----- nvinfo : EIATTR_VRC_CTA_INIT_COUNT
	.align		4
        /*0048*/ 	.byte	0x02, 0x4a
	.zero		1
	.zero		1


	//----- nvinfo : EIATTR_EXIT_INSTR_OFFSETS
	.align		4
        /*004c*/ 	.byte	0x04, 0x1c
        /*004e*/ 	.short	(.L_16 - .L_15)


	//   ....[0]....
.L_15:
        /*0050*/ 	.word	0x00001370


	//   ....[1]....
        /*0054*/ 	.word	0x00001a10


	//   ....[2]....
        /*0058*/ 	.word	0x00001ce0


	//----- nvinfo : EIATTR_CRS_STACK_SIZE
	.align		4
.L_16:
        /*005c*/ 	.byte	0x04, 0x1e
        /*005e*/ 	.short	(.L_18 - .L_17)
.L_17:
        /*0060*/ 	.word	0x00000000


	//----- nvinfo : EIATTR_CBANK_PARAM_SIZE
	.align		4
.L_18:
        /*0064*/ 	.byte	0x03, 0x19
        /*0066*/ 	.short	0x0018


	//----- nvinfo : EIATTR_PARAM_CBANK
	.align		4
        /*0068*/ 	.byte	0x04, 0x0a
        /*006a*/ 	.short	(.L_20 - .L_19)
	.align		4
.L_19:
        /*006c*/ 	.word	index@(.nv.constant0._Z9mt19937sciPjS_)
        /*0070*/ 	.short	0x0380
        /*0072*/ 	.short	0x0018


	//----- nvinfo : EIATTR_SW_WAR
	.align		4
.L_20:
        /*0074*/ 	.byte	0x04, 0x36
        /*0076*/ 	.short	(.L_22 - .L_21)
.L_21:
        /*0078*/ 	.word	0x00000008
.L_22:


//--------------------- .nv.callgraph             --------------------------
	.section	.nv.callgraph,"",@"SHT_CUDA_CALLGRAPH"
	.align	4
	.sectionentsize	8
	.align		4
        /*0000*/ 	.word	0x00000000
	.align		4
        /*0004*/ 	.word	0xffffffff
	.align		4
        /*0008*/ 	.word	0x00000000
	.align		4
        /*000c*/ 	.word	0xfffffffe
	.align		4
        /*0010*/ 	.word	0x00000000
	.align		4
        /*0014*/ 	.word	0xfffffffd
	.align		4
        /*0018*/ 	.word	0x00000000
	.align		4
        /*001c*/ 	.word	0xfffffffc


//--------------------- .nv.constant3             --------------------------
	.section	.nv.constant3,"a",@progbits
	.align	4
.nv.constant3:
	.type		mag01,@object
	.size		mag01,(.L_0 - mag01)
mag01:
        /*0000*/ 	.byte	0x00, 0x00, 0x00, 0x00, 0xdf, 0xb0, 0x08, 0x99
.L_0:


//--------------------- .text._Z9mt19937sciPjS_   --------------------------
	.section	.text._Z9mt19937sciPjS_,"ax",@progbits
	.align	128
        .global         _Z9mt19937sciPjS_
        .type           _Z9mt19937sciPjS_,@function
        .size           _Z9mt19937sciPjS_,(.L_x_6 - _Z9mt19937sciPjS_)
        .other          _Z9mt19937sciPjS_,@"STO_CUDA_ENTRY STV_DEFAULT"
_Z9mt19937sciPjS_:
.text._Z9mt19937sciPjS_:
[----:B------:R-:W-:Y:S01]  /*0000*/  LDC R1, c[0x0][0x37c] ;  /* 0x0000df00ff017b82 */ /* 0x000fe20000000800 */
[----:B------:R-:W0:Y:S07]  /*0010*/  S2R R2, SR_TID.X ;  /* 0x0000000000027919 */ /* 0x000e2e0000002100 */
[----:B------:R-:W1:Y:S01]  /*0020*/  LDC R3, c[0x0][0x380] ;  /* 0x0000e000ff037b82 */ /* 0x000e620000000800 */
[----:B------:R-:W2:Y:S01]  /*0030*/  LDCU.64 UR8, c[0x0][0x358] ;  /* 0x00006b00ff0877ac */ /* 0x000ea20008000a00 */
[----:B------:R-:W-:Y:S01]  /*0040*/  BSSY.RECONVERGENT B0, `(.L_x_0) ;  /* 0x0000131000007945 */ /* 0x000fe20003800200 */
[----:B-1----:R-:W-:-:S02]  /*0050*/  ISETP.GE.AND P1, PT, R3, 0x1, PT ;  /* 0x000000010300780c */ /* 0x002fc40003f26270 */
[----:B0-----:R-:W-:-:S13]  /*0060*/  ISETP.NE.AND P0, PT, R2, RZ, PT ;  /* 0x000000ff0200720c */ /* 0x001fda0003f05270 */
[----:B--2---:R-:W-:Y:S05]  /*0070*/  @P0 BRA `(.L_x_1) ;  /* 0x0000001000b40947 */ /* 0x004fea0003800000 */
[----:B------:R-:W0:Y:S02]  /*0080*/  LDC.64 R4, c[0x0][0x390] ;  /* 0x0000e400ff047b82 */ /* 0x000e240000000a00 */
[----:B0-----:R0:W2:Y:S01]  /*0090*/  LDG.E R9, desc[UR8][R4.64] ;  /* 0x0000000804097981 */ /* 0x0010a2000c1e1900 */
[----:B------:R-:W-:-:S05]  /*00a0*/  IMAD.MOV.U32 R0, RZ, RZ, 0x6c078965 ;  /* 0x6c078965ff007424 */ /* 0x000fca00078e00ff */
[----:B------:R-:W1:Y:S01]  /*00b0*/  S2UR UR5, SR_CgaCtaId ;  /* 0x00000000000579c3 */ /* 0x000e620000008800 */
[----:B------:R-:W-:Y:S01]  /*00c0*/  UMOV UR4, 0x400 ;  /* 0x0000040000047882 */ /* 0x000fe20000000000 */
[----:B------:R-:W-:Y:S02]  /*00d0*/  IMAD.MOV.U32 R8, RZ, RZ, RZ ;  /* 0x000000ffff087224 */ /* 0x000fe400078e00ff */
[----:B0-----:R-:W-:Y:S01]  /*00e0*/  IMAD.MOV.U32 R4, RZ, RZ, 0x6c078965 ;  /* 0x6c078965ff047424 */ /* 0x001fe200078e00ff */
[----:B-1----:R-:W-:Y:S02]  /*00f0*/  ULEA UR6, UR5, UR4, 0x18 ;  /* 0x0000000405067291 */ /* 0x002fe4000f8ec0ff */
[----:B------:R-:W-:-:S04]  /*0100*/  UIADD3 UR4, UPT, UPT, UR4, 0x4, URZ ;  /* 0x0000000404047890 */ /* 0x000fc8000fffe0ff */
[----:B------:R-:W-:-:S03]  /*0110*/  ULEA UR4, UR5, UR4, 0x18 ;  /* 0x0000000405047291 */ /* 0x000fc6000f8ec0ff */
[----:B------:R-:W-:Y:S01]  /*0120*/  UMOV UR5, 0x18 ;  /* 0x0000001800057882 */ /* 0x000fe20000000000 */
[----:B------:R-:W-:Y:S01]  /*0130*/  UIADD3 UR4, UPT, UPT, UR4, 0x20, URZ ;  /* 0x0000002004047890 */ /* 0x000fe2000fffe0ff */
[----:B--2---:R-:W-:-:S04]  /*0140*/  SHF.R.U32.HI R6, RZ, 0x1e, R9 ;  /* 0x0000001eff067819 */ /* 0x004fc80000011609 */
[----:B------:R-:W-:-:S05]  /*0150*/  LOP3.LUT R7, R6, R9, RZ, 0x3c, !PT ;  /* 0x0000000906077212 */ /* 0x000fca00078e3cff */
[----:B------:R-:W-:-:S04]  /*0160*/  IMAD R7, R7, R0, 0x4 ;  /* 0x0000000407077424 */ /* 0x000fc800078e0200 */
[----:B------:R-:W-:-:S05]  /*0170*/  VIADD R10, R7, 0xfffffffd ;  /* 0xfffffffd070a7836 */ /* 0x000fca0000000000 */
[----:B------:R-:W-:-:S04]  /*0180*/  SHF.R.U32.HI R7, RZ, 0x1e, R10 ;  /* 0x0000001eff077819 */ /* 0x000fc8000001160a */
[----:B------:R-:W-:-:S05]  /*0190*/  LOP3.LUT R7, R7, R10, RZ, 0x3c, !PT ;  /* 0x0000000a07077212 */ /* 0x000fca00078e3cff */
[----:B------:R-:W-:-:S04]  /*01a0*/  IMAD R7, R7, R0, 0x4 ;  /* 0x0000000407077424 */ /* 0x000fc800078e0200 */
[----:B------:R-:W-:-:S05]  /*01b0*/  VIADD R11, R7, 0xfffffffe ;  /* 0xfffffffe070b7836 */ /* 0x000fca0000000000 */
[----:B------:R-:W-:Y:S01]  /*01c0*/  SHF.R.U32.HI R6, RZ, 0x1e, R11 ;  /* 0x0000001eff067819 */ /* 0x000fe2000001160b */
[----:B------:R0:W-:Y:S03]  /*01d0*/  STS.128 [UR6], R8 ;  /* 0x00000008ff007988 */ /* 0x0001e60008000c06 */
[----:B------:R-:W-:-:S05]  /*01e0*/  LOP3.LUT R5, R6, R11, RZ, 0x3c, !PT ;  /* 0x0000000b06057212 */ /* 0x000fca00078e3cff */
[----:B------:R-:W-:-:S04]  /*01f0*/  IMAD R5, R5, R0, 0x4 ;  /* 0x0000000405057424 */ /* 0x000fc800078e0200 */
[----:B------:R-:W-:-:S05]  /*0200*/  VIADD R12, R5, 0xffffffff ;  /* 0xffffffff050c7836 */ /* 0x000fca0000000000 */
[----:B------:R-:W-:-:S04]  /*0210*/  SHF.R.U32.HI R5, RZ, 0x1e, R12 ;  /* 0x0000001eff057819 */ /* 0x000fc8000001160c */
[----:B------:R-:W-:-:S05]  /*0220*/  LOP3.LUT R5, R5, R12, RZ, 0x3c, !PT ;  /* 0x0000000c05057212 */ /* 0x000fca00078e3cff */
[----:B------:R-:W-:-:S05]  /*0230*/  IMAD R13, R5, R4, 0x4 ;  /* 0x00000004050d7424 */ /* 0x000fca00078e0204 */
[----:B------:R-:W-:-:S04]  /*0240*/  SHF.R.U32.HI R4, RZ, 0x1e, R13 ;  /* 0x0000001eff047819 */ /* 0x000fc8000001160d */
        /* <DEDUP_REMOVED lines=8> */
[----:B------:R0:W-:Y:S03]  /*02d0*/  STS.128 [UR6+0x10], R12 ;  /* 0x0000100cff007988 */ /* 0x0001e60008000c06 */
[----:B------:R-:W-:-:S05]  /*02e0*/  LOP3.LUT R5, R4, R15, RZ, 0x3c, !PT ;  /* 0x0000000f04057212 */ /* 0x000fca00078e3cff */
[----:B------:R-:W-:Y:S02]  /*02f0*/  IMAD R5, R5, R0, 0x8 ;  /* 0x0000000805057424 */ /* 0x000fe400078e0200 */
[----:B------:R-:W-:Y:S02]  /*0300*/  HFMA2 R0, -RZ, RZ, 0, 4.76837158203125e-07 ;  /* 0x00000008ff007431 */ /* 0x000fe400000001ff */
[----:B------:R-:W-:Y:S02]  /*0310*/  VIADD R6, R5, 0xffffffff ;  /* 0xffffffff05067836 */ /* 0x000fe40000000000 */
[----:B------:R-:W-:-:S03]  /*0320*/  IMAD.MOV.U32 R5, RZ, RZ, 0x5 ;  /* 0x00000005ff057424 */ /* 0x000fc600078e00ff */
[----:B------:R0:W-:Y:S04]  /*0330*/  STS [UR6+0x20], R6 ;  /* 0x00002006ff007988 */ /* 0x0001e80008000806 */
.L_x_2:
[----:B------:R-:W-:Y:S01]  /*0340*/  SHF.R.U32.HI R7, RZ, 0x1e, R6 ;  /* 0x0000001eff077819 */ /* 0x000fe20000011606 */
[----:B01----:R-:W-:Y:S01]  /*0350*/  VIADD R14, R5, 0xc ;  /* 0x0000000c050e7836 */ /* 0x003fe20000000000 */
[----:B------:R-:W-:Y:S01]  /*0360*/  IADD3 R23, PT, PT, R0, 0x10, RZ ;  /* 0x0000001000177810 */ /* 0x000fe20007ffe0ff */
[----:B------:R-:W-:Y:S01]  /*0370*/  UIADD3 UR5, UPT, UPT, UR5, 0xb0, URZ ;  /* 0x000000b005057890 */ /* 0x000fe2000fffe0ff */
[----:B------:R-:W-:-:S03]  /*0380*/  LOP3.LUT R12, R7, R6, RZ, 0x3c, !PT ;  /* 0x00000006070c7212 */ /* 0x000fc600078e3cff */
[----:B------:R-:W-:Y:S02]  /*0390*/  UISETP.NE.AND UP0, UPT, UR5, 0x9b8, UPT ;  /* 0x000009b80500788c */ /* 0x000fe4000bf05270 */
[C---:B------:R-:W-:Y:S02]  /*03a0*/  IMAD R4, R12.reuse, 0x6c078965, R5 ;  /* 0x6c0789650c047824 */ /* 0x040fe400078e0205 */
[----:B------:R-:W-:Y:S02]  /*03b0*/  IMAD R21, R12, 0x6c078965, R0 ;  /* 0x6c0789650c157824 */ /* 0x000fe400078e0200 */
[----:B------:R-:W-:Y:S02]  /*03c0*/  VIADD R6, R4, 0x3 ;  /* 0x0000000304067836 */ /* 0x000fe40000000000 */
[----:B------:R-:W-:Y:S01]  /*03d0*/  VIADD R4, R0, 0x4 ;  /* 0x0000000400047836 */ /* 0x000fe20000000000 */
[----:B------:R-:W-:Y:S02]  /*03e0*/  STS [UR4], R21 ;  /* 0x00000015ff007988 */ /* 0x000fe40008000804 */
[----:B------:R-:W-:-:S04]  /*03f0*/  SHF.R.U32.HI R7, RZ, 0x1e, R6 ;  /* 0x0000001eff077819 */ /* 0x000fc80000011606 */
[----:B------:R-:W-:Y:S01]  /*0400*/  LOP3.LUT R7, R7, R6, RZ, 0x3c, !PT ;  /* 0x0000000607077212 */ /* 0x000fe200078e3cff */
[----:B------:R-:W-:-:S04]  /*0410*/  VIADD R6, R5, 0x4 ;  /* 0x0000000405067836 */ /* 0x000fc80000000000 */
[----:B------:R-:W-:-:S04]  /*0420*/  IMAD R7, R7, 0x6c078965, R4 ;  /* 0x6c07896507077824 */ /* 0x000fc800078e0204 */
[----:B------:R-:W-:-:S05]  /*0430*/  VIADD R20, R7, 0xfffffffd ;  /* 0xfffffffd07147836 */ /* 0x000fca0000000000 */
[----:B------:R-:W-:Y:S01]  /*0440*/  SHF.R.U32.HI R7, RZ, 0x1e, R20 ;  /* 0x0000001eff077819 */ /* 0x000fe20000011614 */
[----:B------:R-:W-:Y:S03]  /*0450*/  STS [UR4+0x4], R20 ;  /* 0x00000414ff007988 */ /* 0x000fe60008000804 */
[----:B------:R-:W-:-:S05]  /*0460*/  LOP3.LUT R7, R7, R20, RZ, 0x3c, !PT ;  /* 0x0000001407077212 */ /* 0x000fca00078e3cff */
[----:B------:R-:W-:-:S04]  /*0470*/  IMAD R7, R7, 0x6c078965, R4 ;  /* 0x6c07896507077824 */ /* 0x000fc800078e0204 */
[----:B------:R-:W-:-:S05]  /*0480*/  VIADD R8, R7, 0xfffffffe ;  /* 0xfffffffe07087836 */ /* 0x000fca0000000000 */
[----:B------:R-:W-:Y:S01]  /*0490*/  SHF.R.U32.HI R7, RZ, 0x1e, R8 ;  /* 0x0000001eff077819 */ /* 0x000fe20000011608 */
[----:B------:R-:W-:Y:S03]  /*04a0*/  STS [UR4+0x8], R8 ;  /* 0x00000808ff007988 */ /* 0x000fe60008000804 */
[----:B------:R-:W-:-:S05]  /*04b0*/  LOP3.LUT R7, R7, R8, RZ, 0x3c, !PT ;  /* 0x0000000807077212 */ /* 0x000fca00078e3cff */
[----:B------:R-:W-:-:S04]  /*04c0*/  IMAD R7, R7, 0x6c078965, R4 ;  /* 0x6c07896507077824 */ /* 0x000fc800078e0204 */
[----:B------:R-:W-:Y:S02]  /*04d0*/  VIADD R11, R7, 0xffffffff ;  /* 0xffffffff070b7836 */ /* 0x000fe40000000000 */
[----:B------:R-:W-:-:S03]  /*04e0*/  VIADD R7, R0, 0x8 ;  /* 0x0000000800077836 */ /* 0x000fc60000000000 */
[----:B------:R-:W-:Y:S01]  /*04f0*/  SHF.R.U32.HI R10, RZ, 0x1e, R11 ;  /* 0x0000001eff0a7819 */ /* 0x000fe2000001160b */
[----:B------:R-:W-:Y:S03]  /*0500*/  STS [UR4+0xc], R11 ;  /* 0x00000c0bff007988 */ /* 0x000fe60008000804 */
[----:B------:R-:W-:-:S05]  /*0510*/  LOP3.LUT R9, R10, R11, RZ, 0x3c, !PT ;  /* 0x0000000b0a097212 */ /* 0x000fca00078e3cff */
[----:B------:R-:W-:-:S04]  /*0520*/  IMAD R6, R9, 0x6c078965, R6 ;  /* 0x6c07896509067824 */ /* 0x000fc800078e0206 */
[----:B------:R-:W-:-:S05]  /*0530*/  VIADD R6, R6, 0x3 ;  /* 0x0000000306067836 */ /* 0x000fca0000000000 */
[----:B------:R-:W-:-:S04]  /*0540*/  SHF.R.U32.HI R13, RZ, 0x1e, R6 ;  /* 0x0000001eff0d7819 */ /* 0x000fc80000011606 */
[----:B------:R-:W-:Y:S01]  /*0550*/  LOP3.LUT R6, R13, R6, RZ, 0x3c, !PT ;  /* 0x000000060d067212 */ /* 0x000fe200078e3cff */
[----:B------:R-:W-:-:S04]  /*0560*/  VIADD R13, R5, 0x8 ;  /* 0x00000008050d7836 */ /* 0x000fc80000000000 */
[----:B------:R-:W-:-:S04]  /*0570*/  IMAD R6, R6, 0x6c078965, R7 ;  /* 0x6c07896506067824 */ /* 0x000fc800078e0207 */
[----:B------:R-:W-:-:S05]  /*0580*/  VIADD R19, R6, 0xfffffffd ;  /* 0xfffffffd06137836 */ /* 0x000fca0000000000 */
[----:B------:R-:W-:Y:S01]  /*0590*/  SHF.R.U32.HI R6, RZ, 0x1e, R19 ;  /* 0x0000001eff067819 */ /* 0x000fe20000011613 */
[----:B------:R0:W-:Y:S03]  /*05a0*/  STS [UR4+0x14], R19 ;  /* 0x00001413ff007988 */ /* 0x0001e60008000804 */
[----:B------:R-:W-:-:S05]  /*05b0*/  LOP3.LUT R6, R6, R19, RZ, 0x3c, !PT ;  /* 0x0000001306067212 */ /* 0x000fca00078e3cff */
[----:B------:R-:W-:-:S05]  /*05c0*/  IMAD R6, R6, 0x6c078965, R7 ;  /* 0x6c07896506067824 */ /* 0x000fca00078e0207 */
[----:B------:R-:W-:-:S04]  /*05d0*/  IADD3 R17, PT, PT, R6, -0x2, RZ ;  /* 0xfffffffe06117810 */ /* 0x000fc80007ffe0ff */
        /* <DEDUP_REMOVED lines=9> */
[C---:B------:R-:W-:Y:S02]  /*0670*/  IMAD R13, R16.reuse, 0x6c078965, R13 ;  /* 0x6c078965100d7824 */ /* 0x040fe400078e020d */
[----:B0-----:R-:W-:Y:S02]  /*0680*/  IMAD R19, R16, 0x6c078965, R7 ;  /* 0x6c07896510137824 */ /* 0x001fe400078e0207 */
[----:B------:R-:W-:Y:S02]  /*0690*/  VIADD R13, R13, 0x3 ;  /* 0x000000030d0d7836 */ /* 0x000fe40000000000 */
[----:B------:R-:W-:Y:S01]  /*06a0*/  VIADD R7, R5, 0x18 ;  /* 0x0000001805077836 */ /* 0x000fe20000000000 */
[----:B------:R-:W-:Y:S02]  /*06b0*/  STS [UR4+0x20], R19 ;  /* 0x00002013ff007988 */ /* 0x000fe40008000804 */
[----:B------:R-:W-:-:S04]  /*06c0*/  SHF.R.U32.HI R10, RZ, 0x1e, R13 ;  /* 0x0000001eff0a7819 */ /* 0x000fc8000001160d */
[----:B------:R-:W-:-:S05]  /*06d0*/  LOP3.LUT R13, R10, R13, RZ, 0x3c, !PT ;  /* 0x0000000d0a0d7212 */ /* 0x000fca00078e3cff */
        /* <DEDUP_REMOVED lines=33> */
[----:B------:R-:W-:Y:S01]  /*08f0*/  LOP3.LUT R24, R13, R26, RZ, 0x3c, !PT ;  /* 0x0000001a0d187212 */ /* 0x000fe200078e3cff */
[----:B------:R-:W-:-:S04]  /*0900*/  VIADD R13, R5, 0x10 ;  /* 0x00000010050d7836 */ /* 0x000fc80000000000 */
        /* <DEDUP_REMOVED lines=9> */
[----:B------:R-:W-:Y:S01]  /*09a0*/  LOP3.LUT R14, R29, R12, RZ, 0x3c, !PT ;  /* 0x0000000c1d0e7212 */ /* 0x000fe200078e3cff */
[----:B------:R-:W-:Y:S01]  /*09b0*/  IMAD R29, R9, 0x6c078965, R4 ;  /* 0x6c078965091d7824 */ /* 0x000fe200078e0204 */
[----:B------:R-:W-:-:S03]  /*09c0*/  IADD3 R9, PT, PT, R5, 0x14, RZ ;  /* 0x0000001405097810 */ /* 0x000fc60007ffe0ff */
[----:B------:R-:W-:Y:S01]  /*09d0*/  IMAD R14, R14, 0x6c078965, R13 ;  /* 0x6c0789650e0e7824 */ /* 0x000fe200078e020d */
[----:B------:R1:W-:Y:S01]  /*09e0*/  STS [UR4+0x10], R29 ;  /* 0x0000101dff007988 */ /* 0x0003e20008000804 */
[----:B0-----:R-:W-:Y:S02]  /*09f0*/  VIADD R12, R5, 0x24 ;  /* 0x00000024050c7836 */ /* 0x001fe40000000000 */
[----:B------:R-:W-:-:S05]  /*0a00*/  VIADD R14, R14, 0xfffffffe ;  /* 0xfffffffe0e0e7836 */ /* 0x000fca0000000000 */
[----:B------:R-:W-:Y:S01]  /*0a10*/  SHF.R.U32.HI R21, RZ, 0x1e, R14 ;  /* 0x0000001eff157819 */ /* 0x000fe2000001160e */
[----:B-1----:R-:W-:Y:S01]  /*0a20*/  IMAD R29, R15, 0x6c078965, R6 ;  /* 0x6c0789650f1d7824 */ /* 0x002fe200078e0206 */
[----:B------:R-:W-:Y:S01]  /*0a30*/  STS [UR4+0x48], R14 ;  /* 0x0000480eff007988 */ /* 0x000fe20008000804 */
[----:B------:R-:W-:Y:S01]  /*0a40*/  VIADD R15, R5, 0x1c ;  /* 0x0000001c050f7836 */ /* 0x000fe20000000000 */
[----:B------:R-:W-:Y:S02]  /*0a50*/  LOP3.LUT R21, R21, R14, RZ, 0x3c, !PT ;  /* 0x0000000e15157212 */ /* 0x000fe400078e3cff */
[----:B------:R0:W-:Y:S03]  /*0a60*/  STS [UR4+0x30], R29 ;  /* 0x0000301dff007988 */ /* 0x0001e60008000804 */
[----:B------:R-:W-:-:S04]  /*0a70*/  IMAD R21, R21, 0x6c078965, R13 ;  /* 0x6c07896515157824 */ /* 0x000fc800078e020d */
[----:B------:R-:W-:-:S05]  /*0a80*/  VIADD R21, R21, 0xffffffff ;  /* 0xffffffff15157836 */ /* 0x000fca0000000000 */
[----:B------:R-:W-:Y:S01]  /*0a90*/  SHF.R.U32.HI R20, RZ, 0x1e, R21 ;  /* 0x0000001eff147819 */ /* 0x000fe20000011615 */
[----:B------:R-:W-:Y:S03]  /*0aa0*/  STS [UR4+0x4c], R21 ;  /* 0x00004c15ff007988 */ /* 0x000fe60008000804 */
[----:B------:R-:W-:-:S05]  /*0ab0*/  LOP3.LUT R20, R20, R21, RZ, 0x3c, !PT ;  /* 0x0000001514147212 */ /* 0x000fca00078e3cff */
[C---:B------:R-:W-:Y:S02]  /*0ac0*/  IMAD R9, R20.reuse, 0x6c078965, R9 ;  /* 0x6c07896514097824 */ /* 0x040fe400078e0209 */
[----:B------:R-:W-:Y:S02]  /*0ad0*/  IMAD R20, R20, 0x6c078965, R13 ;  /* 0x6c07896514147824 */ /* 0x000fe400078e020d */
[----:B------:R-:W-:-:S03]  /*0ae0*/  VIADD R9, R9, 0x3 ;  /* 0x0000000309097836 */ /* 0x000fc60000000000 */
[----:B------:R-:W-:Y:S02]  /*0af0*/  STS [UR4+0x50], R20 ;  /* 0x00005014ff007988 */ /* 0x000fe40008000804 */
        /* <DEDUP_REMOVED lines=25> */
[----:B------:R-:W-:-:S05]  /*0c90*/  IMAD R17, R17, 0x6c078965, R7 ;  /* 0x6c07896511117824 */ /* 0x000fca00078e0207 */
[----:B------:R-:W-:-:S04]  /*0ca0*/  IADD3 R18, PT, PT, R17, -0x3, RZ ;  /* 0xfffffffd11127810 */ /* 0x000fc80007ffe0ff */
        /* <DEDUP_REMOVED lines=27> */
[----:B0-----:R-:W-:Y:S01]  /*0e60*/  SHF.R.U32.HI R29, RZ, 0x1e, R22 ;  /* 0x0000001eff1d7819 */ /* 0x001fe20000011616 */
[----:B------:R-:W-:Y:S03]  /*0e70*/  STS [UR4+0x78], R22 ;  /* 0x00007816ff007988 */ /* 0x000fe60008000804 */
[----:B------:R-:W-:-:S05]  /*0e80*/  LOP3.LUT R29, R29, R22, RZ, 0x3c, !PT ;  /* 0x000000161d1d7212 */ /* 0x000fca00078e3cff */
[----:B------:R-:W-:Y:S02]  /*0e90*/  IMAD R28, R29, 0x6c078965, R6 ;  /* 0x6c0789651d1c7824 */ /* 0x000fe400078e0206 */
[----:B------:R-:W-:Y:S01]  /*0ea0*/  IMAD R29, R24, 0x6c078965, R23 ;  /* 0x6c078965181d7824 */ /* 0x000fe200078e0217 */
[----:B------:R-:W-:Y:S01]  /*0eb0*/  IADD3 R24, PT, PT, R5, 0x20, RZ ;  /* 0x0000002005187810 */ /* 0x000fe20007ffe0ff */
[----:B------:R-:W-:-:S03]  /*0ec0*/  VIADD R28, R28, 0xffffffff ;  /* 0xffffffff1c1c7836 */ /* 0x000fc60000000000 */
[----:B------:R0:W-:Y:S02]  /*0ed0*/  STS [UR4+0x40], R29 ;  /* 0x0000401dff007988 */ /* 0x0001e40008000804 */
[----:B------:R-:W-:Y:S02]  /*0ee0*/  SHF.R.U32.HI R27, RZ, 0x1e, R28 ;  /* 0x0000001eff1b7819 */ /* 0x000fe4000001161c */
[----:B------:R1:W-:Y:S02]  /*0ef0*/  STS [UR4+0x7c], R28 ;  /* 0x00007c1cff007988 */ /* 0x0003e40008000804 */
[----:B------:R-:W-:-:S05]  /*0f00*/  LOP3.LUT R27, R27, R28, RZ, 0x3c, !PT ;  /* 0x0000001c1b1b7212 */ /* 0x000fca00078e3cff */
[C---:B------:R-:W-:Y:S02]  /*0f10*/  IMAD R24, R27.reuse, 0x6c078965, R24 ;  /* 0x6c0789651b187824 */ /* 0x040fe400078e0218 */
[----:B------:R-:W-:Y:S02]  /*0f20*/  IMAD R27, R27, 0x6c078965, R6 ;  /* 0x6c0789651b1b7824 */ /* 0x000fe400078e0206 */
[----:B------:R-:W-:-:S03]  /*0f30*/  VIADD R24, R24, 0x3 ;  /* 0x0000000318187836 */ /* 0x000fc60000000000 */
[----:B------:R1:W-:Y:S02]  /*0f40*/  STS [UR4+0x80], R27 ;  /* 0x0000801bff007988 */ /* 0x0003e40008000804 */
        /* <DEDUP_REMOVED lines=8> */
[----:B------:R-:W-:-:S04]  /*0fd0*/  IMAD R25, R25, 0x6c078965, R24 ;  /* 0x6c07896519197824 */ /* 0x000fc800078e0218 */
[----:B------:R-:W-:-:S05]  /*0fe0*/  VIADD R25, R25, 0xfffffffe ;  /* 0xfffffffe19197836 */ /* 0x000fca0000000000 */
[----:B------:R-:W-:Y:S01]  /*0ff0*/  SHF.R.U32.HI R26, RZ, 0x1e, R25 ;  /* 0x0000001eff1a7819 */ /* 0x000fe20000011619 */
[----:B------:R1:W-:Y:S03]  /*1000*/  STS [UR4+0x88], R25 ;  /* 0x00008819ff007988 */ /* 0x0003e60008000804 */
[----:B0-----:R-:W-:-:S05]  /*1010*/  LOP3.LUT R29, R26, R25, RZ, 0x3c, !PT ;  /* 0x000000191a1d7212 */ /* 0x001fca00078e3cff */
[----:B------:R-:W-:-:S04]  /*1020*/  IMAD R26, R29, 0x6c078965, R24 ;  /* 0x6c0789651d1a7824 */ /* 0x000fc800078e0218 */
[----:B------:R-:W-:-:S05]  /*1030*/  VIADD R26, R26, 0xffffffff ;  /* 0xffffffff1a1a7836 */ /* 0x000fca0000000000 */
[----:B------:R-:W-:Y:S01]  /*1040*/  SHF.R.U32.HI R29, RZ, 0x1e, R26 ;  /* 0x0000001eff1d7819 */ /* 0x000fe2000001161a */
[----:B------:R1:W-:Y:S03]  /*1050*/  STS [UR4+0x8c], R26 ;  /* 0x00008c1aff007988 */ /* 0x0003e60008000804 */
[----:B------:R-:W-:-:S05]  /*1060*/  LOP3.LUT R29, R29, R26, RZ, 0x3c, !PT ;  /* 0x0000001a1d1d7212 */ /* 0x000fca00078e3cff */
[C---:B------:R-:W-:Y:S02]  /*1070*/  IMAD R12, R29.reuse, 0x6c078965, R12 ;  /* 0x6c0789651d0c7824 */ /* 0x040fe400078e020c */
[----:B------:R-:W-:Y:S02]  /*1080*/  IMAD R24, R29, 0x6c078965, R24 ;  /* 0x6c0789651d187824 */ /* 0x000fe400078e0218 */
[----:B------:R-:W-:-:S03]  /*1090*/  VIADD R12, R12, 0x3 ;  /* 0x000000030c0c7836 */ /* 0x000fc60000000000 */
[----:B------:R1:W-:Y:S02]  /*10a0*/  STS [UR4+0x90], R24 ;  /* 0x00009018ff007988 */ /* 0x0003e40008000804 */
[----:B------:R-:W-:-:S04]  /*10b0*/  SHF.R.U32.HI R13, RZ, 0x1e, R12 ;  /* 0x0000001eff0d7819 */ /* 0x000fc8000001160c */
[----:B------:R-:W-:Y:S01]  /*10c0*/  LOP3.LUT R12, R13, R12, RZ, 0x3c, !PT ;  /* 0x0000000c0d0c7212 */ /* 0x000fe200078e3cff */
[C---:B------:R-:W-:Y:S02]  /*10d0*/  VIADD R13, R0.reuse, 0x28 ;  /* 0x00000028000d7836 */ /* 0x040fe40000000000 */
[----:B------:R-:W-:Y:S02]  /*10e0*/  VIADD R0, R0, 0x2c ;  /* 0x0000002c00007836 */ /* 0x000fe40000000000 */
[----:B------:R-:W-:-:S05]  /*10f0*/  IMAD R12, R12, 0x6c078965, R13 ;  /* 0x6c0789650c0c7824 */ /* 0x000fca00078e020d */
[----:B------:R-:W-:-:S04]  /*1100*/  IADD3 R12, PT, PT, R12, -0x3, RZ ;  /* 0xfffffffd0c0c7810 */ /* 0x000fc80007ffe0ff */
[----:B------:R-:W-:Y:S01]  /*1110*/  SHF.R.U32.HI R21, RZ, 0x1e, R12 ;  /* 0x0000001eff157819 */ /* 0x000fe2000001160c */
[----:B------:R1:W-:Y:S03]  /*1120*/  STS [UR4+0x94], R12 ;  /* 0x0000940cff007988 */ /* 0x0003e60008000804 */
[----:B------:R-:W-:-:S05]  /*1130*/  LOP3.LUT R14, R21, R12, RZ, 0x3c, !PT ;  /* 0x0000000c150e7212 */ /* 0x000fca00078e3cff */
        /* <DEDUP_REMOVED lines=9> */
[----:B------:R-:W-:Y:S01]  /*11d0*/  LOP3.LUT R8, R9, R20, RZ, 0x3c, !PT ;  /* 0x0000001409087212 */ /* 0x000fe200078e3cff */
[C---:B------:R-:W-:Y:S01]  /*11e0*/  VIADD R9, R5.reuse, 0x28 ;  /* 0x0000002805097836 */ /* 0x040fe20000000000 */
[----:B------:R-:W-:-:S03]  /*11f0*/  IADD3 R5, PT, PT, R5, 0x2c, RZ ;  /* 0x0000002c05057810 */ /* 0x000fc60007ffe0ff */
[C---:B------:R-:W-:Y:S02]  /*1200*/  IMAD R9, R8.reuse, 0x6c078965, R9 ;  /* 0x6c07896508097824 */ /* 0x040fe400078e0209 */
[----:B------:R-:W-:Y:S02]  /*1210*/  IMAD R8, R8, 0x6c078965, R13 ;  /* 0x6c07896508087824 */ /* 0x000fe400078e020d */
[----:B------:R-:W-:-:S03]  /*1220*/  VIADD R9, R9, 0x3 ;  /* 0x0000000309097836 */ /* 0x000fc60000000000 */
[----:B------:R1:W-:Y:S02]  /*1230*/  STS [UR4+0xa0], R8 ;  /* 0x0000a008ff007988 */ /* 0x0003e40008000804 */
[----:B------:R-:W-:-:S04]  /*1240*/  SHF.R.U32.HI R4, RZ, 0x1e, R9 ;  /* 0x0000001eff047819 */ /* 0x000fc80000011609 */
        /* <DEDUP_REMOVED lines=13> */
[----:B------:R1:W-:Y:S01]  /*1320*/  STS [UR4+0xac], R6 ;  /* 0x0000ac06ff007988 */ /* 0x0003e20008000804 */
[----:B------:R-:W-:Y:S01]  /*1330*/  UIADD3 UR4, UPT, UPT, UR4, 0xb0, URZ ;  /* 0x000000b004047890 */ /* 0x000fe2000fffe0ff */
[----:B------:R-:W-:Y:S11]  /*1340*/  BRA.U UP0, `(.L_x_2) ;  /* 0xffffffed00fc7547 */ /* 0x000ff6000b83ffff */
.L_x_1:
[----:B------:R-:W-:Y:S05]  /*1350*/  BSYNC.RECONVERGENT B0 ;  /* 0x0000000000007941 */ /* 0x000fea0003800200 */
.L_x_0:
[----:B------:R-:W-:Y:S06]  /*1360*/  BAR.SYNC.DEFER_BLOCKING 0x0 ;  /* 0x0000000000007b1d */ /* 0x000fec0000010000 */
[----:B------:R-:W-:Y:S05]  /*1370*/  @!P1 EXIT ;  /* 0x000000000000994d */ /* 0x000fea0003800000 */
[----:B-1----:R-:W0:Y:S01]  /*1380*/  S2R R6, SR_CTAID.X ;  /* 0x0000000000067919 */ /* 0x002e220000002500 */
[----:B------:R-:W1:Y:S01]  /*1390*/  LDC R0, c[0x0][0x380] ;  /* 0x0000e000ff007b82 */ /* 0x000e620000000800 */
[----:B------:R-:W-:Y:S01]  /*13a0*/  ISETP.NE.AND P1, PT, R3, 0x1, PT ;  /* 0x000000010300780c */ /* 0x000fe20003f25270 */
[C---:B------:R-:W-:Y:S01]  /*13b0*/  VIADD R11, R2.reuse, 0xfffffd90 ;  /* 0xfffffd90020b7836 */ /* 0x040fe20000000000 */
[----:B------:R-:W-:-:S05]  /*13c0*/  IADD3 R10, PT, PT, -R2, 0x270, RZ ;  /* 0x00000270020a7810 */ /* 0x000fca0007ffe1ff */
[----:B------:R-:W2:Y:S01]  /*13d0*/  LDC R9, c[0x0][0x360] ;  /* 0x0000d800ff097b82 */ /* 0x000ea20000000800 */
[----:B-1----:R-:W-:-:S04]  /*13e0*/  LOP3.LUT R0, R0, 0x1, RZ, 0xc0, !PT ;  /* 0x0000000100007812 */ /* 0x002fc800078ec0ff */
[----:B------:R-:W-:Y:S01]  /*13f0*/  ISETP.NE.U32.AND P0, PT, R0, 0x1, PT ;  /* 0x000000010000780c */ /* 0x000fe20003f05070 */
[----:B------:R-:W-:Y:S02]  /*1400*/  IMAD.MOV.U32 R0, RZ, RZ, RZ ;  /* 0x000000ffff007224 */ /* 0x000fe400078e00ff */
[----:B0-----:R-:W-:Y:S02]  /*1410*/  IMAD R8, R6, R3, RZ ;  /* 0x0000000306087224 */ /* 0x001fe400078e02ff */
[----:B--2---:R-:W-:Y:S01]  /*1420*/  VIADD R13, R9, 0xffffffff ;  /* 0xffffffff090d7836 */ /* 0x004fe20000000000 */
[----:B------:R-:W-:Y:S07]  /*1430*/  @!P1 BRA `(.L_x_3) ;  /* 0x0000000400749947 */ /* 0x000fee0003800000 */
[----:B------:R-:W0:Y:S01]  /*1440*/  S2UR UR5, SR_CgaCtaId ;  /* 0x00000000000579c3 */ /* 0x000e220000008800 */
[----:B------:R-:W-:Y:S01]  /*1450*/  UMOV UR4, 0x400 ;  /* 0x0000040000047882 */ /* 0x000fe20000000000 */
[----:B------:R-:W-:Y:S01]  /*1460*/  LOP3.LUT R0, R3, 0x7ffffffe, RZ, 0xc0, !PT ;  /* 0x7ffffffe03007812 */ /* 0x000fe200078ec0ff */
[----:B------:R-:W-:Y:S01]  /*1470*/  IMAD R6, R9, R6, RZ ;  /* 0x0000000609067224 */ /* 0x000fe200078e02ff */
[----:B------:R-:W-:Y:S01]  /*1480*/  ISETP.NE.AND P1, PT, R2, R13, PT ;  /* 0x0000000d0200720c */ /* 0x000fe20003f25270 */
[----:B------:R-:W-:Y:S02]  /*1490*/  IMAD R7, R8, R9, R9 ;  /* 0x0000000908077224 */ /* 0x000fe400078e0209 */
[--C-:B------:R-:W-:Y:S01]  /*14a0*/  IMAD R3, R6, R3, R2.reuse ;  /* 0x0000000306037224 */ /* 0x100fe200078e0202 */
[----:B------:R-:W1:Y:S01]  /*14b0*/  LDC.64 R4, c[0x0][0x388] ;  /* 0x0000e200ff047b82 */ /* 0x000e620000000a00 */
[----:B------:R-:W-:Y:S02]  /*14c0*/  IMAD.IADD R12, R7, 0x1, R2 ;  /* 0x00000001070c7824 */ /* 0x000fe400078e0202 */
[----:B------:R-:W-:Y:S01]  /*14d0*/  IMAD.MOV R14, RZ, RZ, -R0 ;  /* 0x000000ffff0e7224 */ /* 0x000fe200078e0a00 */
[----:B0-----:R-:W-:-:S06]  /*14e0*/  ULEA UR4, UR5, UR4, 0x18 ;  /* 0x0000000405047291 */ /* 0x001fcc000f8ec0ff */
[----:B------:R-:W-:-:S07]  /*14f0*/  IMAD.U32 R15, RZ, RZ, UR4 ;  /* 0x00000004ff0f7e24 */ /* 0x000fce000f8e00ff */
.L_x_4:
[----:B0-----:R0:W2:Y:S01]  /*1500*/  LDS R7, [R15] ;  /* 0x000000000f077984 */ /* 0x0010a20000000800 */
[----:B------:R-:W-:Y:S01]  /*1510*/  MOV R17, 0x400 ;  /* 0x0000040000117802 */ /* 0x000fe20000000f00 */
[----:B------:R-:W-:Y:S01]  /*1520*/  VIADD R14, R14, 0x2 ;  /* 0x000000020e0e7836 */ /* 0x000fe20000000000 */
[----:B------:R-:W3:Y:S03]  /*1530*/  S2R R18, SR_CgaCtaId ;  /* 0x0000000000127919 */ /* 0x000ee60000008800 */
[----:B------:R-:W-:-:S05]  /*1540*/  VIADD R19, R17, 0x4 ;  /* 0x0000000411137836 */ /* 0x000fca0000000000 */
[C---:B---3--:R-:W-:Y:S02]  /*1550*/  LEA R16, R18.reuse, R19, 0x18 ;  /* 0x0000001312107211 */ /* 0x048fe400078ec0ff */
[----:B0-----:R-:W-:Y:S01]  /*1560*/  LEA R15, R18, R17, 0x18 ;  /* 0x00000011120f7211 */ /* 0x001fe200078ec0ff */
[----:B------:R-:W-:Y:S01]  /*1570*/  BAR.SYNC.DEFER_BLOCKING 0x0 ;  /* 0x0000000000007b1d */ /* 0x000fe20000010000 */
[----:B--2---:R-:W-:-:S04]  /*1580*/  ISETP.GE.AND P2, PT, R7, R10, PT ;  /* 0x0000000a0700720c */ /* 0x004fc80003f46270 */
[----:B------:R-:W-:-:S05]  /*1590*/  SEL R6, R2, R11, !P2 ;  /* 0x0000000b02067207 */ /* 0x000fca0005000000 */
[----:B------:R-:W-:-:S04]  /*15a0*/  IMAD.IADD R7, R7, 0x1, R6 ;  /* 0x0000000107077824 */ /* 0x000fc800078e0206 */
[C---:B------:R-:W-:Y:S01]  /*15b0*/  IMAD R17, R7.reuse, 0x4, R16 ;  /* 0x0000000407117824 */ /* 0x040fe200078e0210 */
[C---:B------:R-:W-:Y:S02]  /*15c0*/  @!P1 IADD3 R6, PT, PT, R7.reuse, 0x1, RZ ;  /* 0x0000000107069810 */ /* 0x040fe40007ffe0ff */
[----:B------:R-:W-:Y:S01]  /*15d0*/  ISETP.NE.AND P2, PT, R7, RZ, PT ;  /* 0x000000ff0700720c */ /* 0x000fe20003f45270 */
[----:B------:R-:W-:Y:S02]  /*15e0*/  VIADD R20, R17, 0x634 ;  /* 0x0000063411147836 */ /* 0x000fe40000000000 */
[----:B------:R-:W-:Y:S01]  /*15f0*/  @!P1 STS [R15], R6 ;  /* 0x000000060f009388 */ /* 0x000fe20000000800 */
[----:B------:R-:W-:-:S03]  /*1600*/  ISETP.GE.AND P1, PT, R7, 0xe3, PT ;  /* 0x000000e30700780c */ /* 0x000fc60003f26270 */
[----:B------:R-:W0:Y:S10]  /*1610*/  LDS R19, [R17+0x4] ;  /* 0x0000040011137984 */ /* 0x000e340000000800 */
[----:B------:R-:W-:Y:S01]  /*1620*/  @P1 VIADD R20, R17, 0xfffffc74 ;  /* 0xfffffc7411141836 */ /* 0x000fe20000000000 */
[----:B------:R-:W-:-:S05]  /*1630*/  ISETP.NE.AND P1, PT, R2, R13, PT ;  /* 0x0000000d0200720c */ /* 0x000fca0003f25270 */
[----:B------:R-:W-:Y:S01]  /*1640*/  LDS R20, [R20] ;  /* 0x0000000014147984 */ /* 0x000fe20000000800 */
[C---:B0-----:R-:W-:Y:S01]  /*1650*/  IMAD.SHL.U32 R18, R19.reuse, 0x4, RZ ;  /* 0x0000000413127824 */ /* 0x041fe200078e00ff */
[----:B------:R-:W-:-:S04]  /*1660*/  LOP3.LUT R19, R19, 0x7ffffffe, RZ, 0xc0, !PT ;  /* 0x7ffffffe13137812 */ /* 0x000fc800078ec0ff */
[----:B------:R-:W-:Y:S02]  /*1670*/  LOP3.LUT R22, R18, 0x4, RZ, 0xc0, !PT ;  /* 0x0000000412167812 */ /* 0x000fe400078ec0ff */
[----:B------:R-:W0:Y:S02]  /*1680*/  LDS R18, [R17] ;  /* 0x0000000011127984 */ /* 0x000e240000000800 */
[----:B------:R-:W2:Y:S01]  /*1690*/  LDC R21, c[0x3][R22] ;  /* 0x00c0000016157b82 */ /* 0x000ea20000000800 */
[----:B0-----:R-:W-:-:S04]  /*16a0*/  LOP3.LUT R18, R19, 0x80000000, R18, 0xf8, !PT ;  /* 0x8000000013127812 */ /* 0x001fc800078ef812 */
[----:B------:R-:W-:-:S04]  /*16b0*/  SHF.R.U32.HI R19, RZ, 0x1, R18 ;  /* 0x00000001ff137819 */ /* 0x000fc80000011612 */
[----:B--2---:R-:W-:Y:S01]  /*16c0*/  LOP3.LUT R18, R19, R21, R20, 0x96, !PT ;  /* 0x0000001513127212 */ /* 0x004fe200078e9614 */
[----:B------:R-:W-:Y:S03]  /*16d0*/  BAR.SYNC.DEFER_BLOCKING 0x0 ;  /* 0x0000000000007b1d */ /* 0x000fe60000010000 */
[----:B------:R-:W-:-:S04]  /*16e0*/  SHF.R.U32.HI R19, RZ, 0xb, R18 ;  /* 0x0000000bff137819 */ /* 0x000fc80000011612 */
[----:B------:R-:W-:-:S05]  /*16f0*/  LOP3.LUT R19, R19, R18, RZ, 0x3c, !PT ;  /* 0x0000001213137212 */ /* 0x000fca00078e3cff */
[----:B------:R-:W-:-:S05]  /*1700*/  IMAD.SHL.U32 R6, R19, 0x80, RZ ;  /* 0x0000008013067824 */ /* 0x000fca00078e00ff */
[----:B------:R-:W-:-:S05]  /*1710*/  LOP3.LUT R6, R19, 0x9d2c5680, R6, 0x78, !PT ;  /* 0x9d2c568013067812 */ /* 0x000fca00078e7806 */
[C---:B------:R-:W-:Y:S01]  /*1720*/  IMAD.SHL.U32 R19, R6.reuse, 0x8000, RZ ;  /* 0x0000800006137824 */ /* 0x040fe200078e00ff */
[----:B------:R-:W-:Y:S04]  /*1730*/  STS [R17], R18 ;  /* 0x0000001211007388 */ /* 0x000fe80000000800 */
[----:B------:R-:W-:Y:S01]  /*1740*/  LOP3.LUT R19, R6, 0xefc60000, R19, 0x78, !PT ;  /* 0xefc6000006137812 */ /* 0x000fe200078e7813 */
[----:B------:R-:W0:Y:S03]  /*1750*/  LDS R21, [R15] ;  /* 0x000000000f157984 */ /* 0x000e260000000800 */
[----:B------:R-:W-:Y:S01]  /*1760*/  SHF.R.U32.HI R6, RZ, 0x12, R19 ;  /* 0x00000012ff067819 */ /* 0x000fe20000011613 */
[----:B------:R-:W-:Y:S03]  /*1770*/  @!P2 STS [R15+0x9c4], R18 ;  /* 0x0009c4120f00a388 */ /* 0x000fe60000000800 */
[----:B------:R-:W-:Y:S01]  /*1780*/  LOP3.LUT R19, R6, R19, RZ, 0x3c, !PT ;  /* 0x0000001306137212 */ /* 0x000fe200078e3cff */
[----:B-1----:R-:W-:-:S04]  /*1790*/  IMAD.WIDE.U32 R6, R3, 0x4, R4 ;  /* 0x0000000403067825 */ /* 0x002fc800078e0004 */
[----:B------:R-:W-:Y:S01]  /*17a0*/  IMAD R3, R9, 0x2, R3 ;  /* 0x0000000209037824 */ /* 0x000fe200078e0203 */
[----:B------:R-:W-:Y:S01]  /*17b0*/  STG.E desc[UR8][R6.64], R19 ;  /* 0x0000001306007986 */ /* 0x000fe2000c101908 */
[----:B------:R-:W-:Y:S01]  /*17c0*/  BAR.SYNC.DEFER_BLOCKING 0x0 ;  /* 0x0000000000007b1d */ /* 0x000fe20000010000 */
[----:B0-----:R-:W-:-:S04]  /*17d0*/  ISETP.GE.AND P3, PT, R21, R10, PT ;  /* 0x0000000a1500720c */ /* 0x001fc80003f66270 */
[----:B------:R-:W-:-:S05]  /*17e0*/  SEL R20, R2, R11, !P3 ;  /* 0x0000000b02147207 */ /* 0x000fca0005800000 */
[----:B------:R-:W-:-:S04]  /*17f0*/  IMAD.IADD R17, R21, 0x1, R20 ;  /* 0x0000000115117824 */ /* 0x000fc800078e0214 */
[C---:B------:R-:W-:Y:S01]  /*1800*/  @!P1 VIADD R20, R17.reuse, 0x1 ;  /* 0x0000000111149836 */ /* 0x040fe20000000000 */
[C---:B------:R-:W-:Y:S02]  /*1810*/  LEA R16, R17.reuse, R16, 0x2 ;  /* 0x0000001011107211 */ /* 0x040fe400078e10ff */
[----:B------:R-:W-:Y:S02]  /*1820*/  ISETP.GE.AND P2, PT, R17, 0xe3, PT ;  /* 0x000000e31100780c */ /* 0x000fe40003f46270 */
[----:B------:R-:W-:Y:S01]  /*1830*/  @!P1 STS [R15], R20 ;  /* 0x000000140f009388 */ /* 0x000fe20000000800 */
[----:B------:R-:W-:-:S03]  /*1840*/  VIADD R23, R16, 0x634 ;  /* 0x0000063410177836 */ /* 0x000fc60000000000 */
[----:B------:R-:W0:Y:S07]  /*1850*/  LDS R22, [R16+0x4] ;  /* 0x0000040010167984 */ /* 0x000e2e0000000800 */
[----:B------:R-:W-:Y:S01]  /*1860*/  @P2 VIADD R23, R16, 0xfffffc74 ;  /* 0xfffffc7410172836 */ /* 0x000fe20000000000 */
[----:B------:R-:W-:-:S05]  /*1870*/  ISETP.NE.AND P2, PT, R17, RZ, PT ;  /* 0x000000ff1100720c */ /* 0x000fca0003f45270 */
[----:B------:R-:W-:Y:S01]  /*1880*/  LDS R23, [R23] ;  /* 0x0000000017177984 */ /* 0x000fe20000000800 */
[C---:B0-----:R-:W-:Y:S01]  /*1890*/  IMAD.SHL.U32 R21, R22.reuse, 0x4, RZ ;  /* 0x0000000416157824 */ /* 0x041fe200078e00ff */
[----:B------:R-:W-:-:S04]  /*18a0*/  LOP3.LUT R22, R22, 0x7ffffffe, RZ, 0xc0, !PT ;  /* 0x7ffffffe16167812 */ /* 0x000fc800078ec0ff */
[----:B------:R-:W-:Y:S02]  /*18b0*/  LOP3.LUT R24, R21, 0x4, RZ, 0xc0, !PT ;  /* 0x0000000415187812 */ /* 0x000fe400078ec0ff */
[----:B------:R-:W0:Y:S04]  /*18c0*/  LDS R21, [R16] ;  /* 0x0000000010157984 */ /* 0x000e280000000800 */
[----:B------:R-:W1:Y:S01]  /*18d0*/  LDC R24, c[0x3][R24] ;  /* 0x00c0000018187b82 */ /* 0x000e620000000800 */
[----:B0-----:R-:W-:-:S04]  /*18e0*/  LOP3.LUT R21, R22, 0x80000000, R21, 0xf8, !PT ;  /* 0x8000000016157812 */ /* 0x001fc800078ef815 */
[----:B------:R-:W-:-:S04]  /*18f0*/  SHF.R.U32.HI R6, RZ, 0x1, R21 ;  /* 0x00000001ff067819 */ /* 0x000fc80000011615 */
[----:B-1----:R-:W-:Y:S01]  /*1900*/  LOP3.LUT R19, R6, R24, R23, 0x96, !PT ;  /* 0x0000001806137212 */ /* 0x002fe200078e9617 */
[----:B------:R-:W-:Y:S03]  /*1910*/  BAR.SYNC.DEFER_BLOCKING 0x0 ;  /* 0x0000000000007b1d */ /* 0x000fe60000010000 */
[----:B------:R-:W-:-:S04]  /*1920*/  SHF.R.U32.HI R6, RZ, 0xb, R19 ;  /* 0x0000000bff067819 */ /* 0x000fc80000011613 */
[----:B------:R-:W-:-:S05]  /*1930*/  LOP3.LUT R6, R6, R19, RZ, 0x3c, !PT ;  /* 0x0000001306067212 */ /* 0x000fca00078e3cff */
[----:B------:R-:W-:-:S05]  /*1940*/  IMAD.SHL.U32 R7, R6, 0x80, RZ ;  /* 0x0000008006077824 */ /* 0x000fca00078e00ff */
[----:B------:R-:W-:-:S05]  /*1950*/  LOP3.LUT R7, R6, 0x9d2c5680, R7, 0x78, !PT ;  /* 0x9d2c568006077812 */ /* 0x000fca00078e7807 */
[C---:B------:R-:W-:Y:S01]  /*1960*/  IMAD.SHL.U32 R6, R7.reuse, 0x8000, RZ ;  /* 0x0000800007067824 */ /* 0x040fe200078e00ff */
[----:B------:R0:W-:Y:S04]  /*1970*/  STS [R16], R19 ;  /* 0x0000001310007388 */ /* 0x0001e80000000800 */
[----:B------:R-:W-:Y:S01]  /*1980*/  LOP3.LUT R17, R7, 0xefc60000, R6, 0x78, !PT ;  /* 0xefc6000007117812 */ /* 0x000fe200078e7806 */
[----:B------:R-:W-:Y:S01]  /*1990*/  IMAD.WIDE.U32 R6, R12, 0x4, R4 ;  /* 0x000000040c067825 */ /* 0x000fe200078e0004 */
[----:B------:R0:W-:Y:S01]  /*19a0*/  @!P2 STS [R15+0x9c4], R19 ;  /* 0x0009c4130f00a388 */ /* 0x0001e20000000800 */
[----:B------:R-:W-:Y:S02]  /*19b0*/  ISETP.NE.AND P2, PT, R14, RZ, PT ;  /* 0x000000ff0e00720c */ /* 0x000fe40003f45270 */
[----:B------:R-:W-:Y:S01]  /*19c0*/  SHF.R.U32.HI R18, RZ, 0x12, R17 ;  /* 0x00000012ff127819 */ /* 0x000fe20000011611 */
[----:B------:R-:W-:-:S03]  /*19d0*/  IMAD R12, R9, 0x2, R12 ;  /* 0x00000002090c7824 */ /* 0x000fc600078e020c */
[----:B------:R-:W-:-:S05]  /*19e0*/  LOP3.LUT R17, R18, R17, RZ, 0x3c, !PT ;  /* 0x0000001112117212 */ /* 0x000fca00078e3cff */
[----:B------:R0:W-:Y:S02]  /*19f0*/  STG.E desc[UR8][R6.64], R17 ;  /* 0x0000001106007986 */ /* 0x0001e4000c101908 */
[----:B------:R-:W-:Y:S05]  /*1a00*/  @P2 BRA `(.L_x_4) ;  /* 0xfffffff800bc2947 */ /* 0x000fea000383ffff */
.L_x_3:
[----:B------:R-:W-:Y:S05]  /*1a10*/  @P0 EXIT ;  /* 0x000000000000094d */ /* 0x000fea0003800000 */
[----:B------:R-:W1:Y:S01]  /*1a20*/  S2UR UR5, SR_CgaCtaId ;  /* 0x00000000000579c3 */ /* 0x000e620000008800 */
[----:B------:R-:W-:Y:S01]  /*1a30*/  UMOV UR4, 0x400 ;  /* 0x0000040000047882 */ /* 0x000fe20000000000 */
[----:B------:R-:W-:Y:S01]  /*1a40*/  ISETP.NE.AND P1, PT, R2, R13, PT ;  /* 0x0000000d0200720c */ /* 0x000fe20003f25270 */
[----:B------:R-:W-:-:S04]  /*1a50*/  IMAD.IADD R0, R8, 0x1, R0 ;  /* 0x0000000108007824 */ /* 0x000fc800078e0200 */
[----:B------:R-:W-:Y:S01]  /*1a60*/  IMAD R9, R0, R9, R2 ;  /* 0x0000000900097224 */ /* 0x000fe200078e0202 */
[----:B-1----:R-:W-:Y:S02]  /*1a70*/  ULEA UR6, UR5, UR4, 0x18 ;  /* 0x0000000405067291 */ /* 0x002fe4000f8ec0ff */
[----:B------:R-:W-:-:S04]  /*1a80*/  UIADD3 UR4, UPT, UPT, UR4, 0x4, URZ ;  /* 0x0000000404047890 */ /* 0x000fc8000fffe0ff */
[----:B------:R-:W-:-:S03]  /*1a90*/  ULEA UR4, UR5, UR4, 0x18 ;  /* 0x0000000405047291 */ /* 0x000fc6000f8ec0ff */
[----:B------:R-:W1:Y:S01]  /*1aa0*/  LDS R3, [UR6] ;  /* 0x00000006ff037984 */ /* 0x000e620008000800 */
[----:B------:R-:W-:Y:S01]  /*1ab0*/  BAR.SYNC.DEFER_BLOCKING 0x0 ;  /* 0x0000000000007b1d */ /* 0x000fe20000010000 */
[----:B-1----:R-:W-:-:S04]  /*1ac0*/  ISETP.GE.AND P0, PT, R3, R10, PT ;  /* 0x0000000a0300720c */ /* 0x002fc80003f06270 */
[----:B------:R-:W-:-:S04]  /*1ad0*/  SEL R4, R2, R11, !P0 ;  /* 0x0000000b02047207 */ /* 0x000fc80004000000 */
[----:B0-----:R-:W-:-:S04]  /*1ae0*/  IADD3 R6, PT, PT, R3, R4, RZ ;  /* 0x0000000403067210 */ /* 0x001fc80007ffe0ff */
[C---:B------:R-:W-:Y:S01]  /*1af0*/  LEA R3, R6.reuse, UR4, 0x2 ;  /* 0x0000000406037c11 */ /* 0x040fe2000f8e10ff */
[C---:B------:R-:W-:Y:S01]  /*1b00*/  @!P1 VIADD R4, R6.reuse, 0x1 ;  /* 0x0000000106049836 */ /* 0x040fe20000000000 */
[----:B------:R-:W-:-:S03]  /*1b10*/  ISETP.GE.AND P0, PT, R6, 0xe3, PT ;  /* 0x000000e30600780c */ /* 0x000fc60003f06270 */
[C---:B------:R-:W-:Y:S01]  /*1b20*/  VIADD R11, R3.reuse, 0x634 ;  /* 0x00000634030b7836 */ /* 0x040fe20000000000 */
[----:B------:R-:W-:Y:S04]  /*1b30*/  @!P1 STS [UR6], R4 ;  /* 0x00000004ff009988 */ /* 0x000fe80008000806 */
[----:B------:R-:W0:Y:S05]  /*1b40*/  LDS R7, [R3+0x4] ;  /* 0x0000040003077984 */ /* 0x000e2a0000000800 */
        /* <DEDUP_REMOVED lines=12> */
[----:B------:R-:W-:-:S05]  /*1c10*/  SHF.R.U32.HI R7, RZ, 0xb, R14 ;  /* 0x0000000bff077819 */ /* 0x000fca000001160e */
[----:B------:R-:W0:Y:S01]  /*1c20*/  LDC.64 R4, c[0x0][0x388] ;  /* 0x0000e200ff047b82 */ /* 0x000e220000000a00 */
[----:B------:R-:W-:-:S05]  /*1c30*/  LOP3.LUT R7, R7, R14, RZ, 0x3c, !PT ;  /* 0x0000000e07077212 */ /* 0x000fca00078e3cff */
[----:B------:R-:W-:-:S05]  /*1c40*/  IMAD.SHL.U32 R10, R7, 0x80, RZ ;  /* 0x00000080070a7824 */ /* 0x000fca00078e00ff */
[----:B------:R-:W-:-:S05]  /*1c50*/  LOP3.LUT R10, R7, 0x9d2c5680, R10, 0x78, !PT ;  /* 0x9d2c5680070a7812 */ /* 0x000fca00078e780a */
[C---:B------:R-:W-:Y:S01]  /*1c60*/  IMAD.SHL.U32 R7, R10.reuse, 0x8000, RZ ;  /* 0x000080000a077824 */ /* 0x040fe200078e00ff */
[----:B------:R-:W-:Y:S04]  /*1c70*/  STS [R3], R14 ;  /* 0x0000000e03007388 */ /* 0x000fe80000000800 */
[----:B------:R-:W-:Y:S01]  /*1c80*/  LOP3.LUT R7, R10, 0xefc60000, R7, 0x78, !PT ;  /* 0xefc600000a077812 */ /* 0x000fe200078e7807 */
[----:B------:R-:W-:Y:S01]  /*1c90*/  @!P0 STS [UR6+0x9c4], R14 ;  /* 0x0009c40eff008988 */ /* 0x000fe20008000806 */
[----:B0-----:R-:W-:Y:S02]  /*1ca0*/  IMAD.WIDE.U32 R4, R9, 0x4, R4 ;  /* 0x0000000409047825 */ /* 0x001fe400078e0004 */
[----:B------:R-:W-:-:S04]  /*1cb0*/  SHF.R.U32.HI R0, RZ, 0x12, R7 ;  /* 0x00000012ff007819 */ /* 0x000fc80000011607 */
[----:B------:R-:W-:-:S05]  /*1cc0*/  LOP3.LUT R7, R0, R7, RZ, 0x3c, !PT ;  /* 0x0000000700077212 */ /* 0x000fca00078e3cff */
[----:B------:R-:W-:Y:S01]  /*1cd0*/  STG.E desc[UR8][R4.64], R7 ;  /* 0x0000000704007986 */ /* 0x000fe2000c101908 */
[----:B------:R-:W-:Y:S05]  /*1ce0*/  EXIT ;  /* 0x000000000000794d */ /* 0x000fea0003800000 */
.L_x_5:
[----:B------:R-:W-:-:S00]  /*1cf0*/  BRA `(.L_x_5) ;  /* 0xfffffffc00fc7947 */ /* 0x000fc0000383ffff */
[----:B------:R-:W-:-:S00]  /*1d00*/  NOP ;  /* 0x0000000000007918 */ /* 0x000fc00000000000 */
[----:B------:R-:W-:-:S00]  /*1d10*/  NOP ;  /* 0x0000000000007918 */ /* 0x000fc00000000000 */
[----:B------:R-:W-:-:S00]  /*1d20*/  NOP ;  /* 0x0000000000007918 */ /* 0x000fc00000000000 */
[----:B------:R-:W-:-:S00]  /*1d30*/  NOP ;  /* 0x0000000000007918 */ /* 0x000fc00000000000 */
[----:B------:R-:W-:-:S00]  /*1d40*/  NOP ;  /* 0x0000000000007918 */ /* 0x000fc00000000000 */
[----:B------:R-:W-:-:S00]  /*1d50*/  NOP ;  /* 0x0000000000007918 */ /* 0x000fc00000000000 */
[----:B------:R-:W-:-:S00]  /*1d60*/  NOP ;  /* 0x0000000000007918 */ /* 0x000fc00000000000 */
[----:B------:R-:W-:-:S00]  /*1d70*/  NOP ;  /* 0x0000000000007918 */ /* 0x000fc00000000000 */
.L_x_6:


//--------------------- .nv.shared._Z9mt19937sciPjS_ --------------------------
	.section	.nv.shared._Z9mt19937sciPjS_,"aw",@nobits
	.sectionflags	@""
	.align	4
.nv.shared._Z9mt19937sciPjS_:
	.zero		3528


//--------------------- .nv.shared.reserved.0     --------------------------
	.section	.nv.shared.reserved.0,"aw",@nobits
	.weak		__nv_reservedSMEM_offset_0_alias
	.size		__nv_reservedSMEM_offset_0_alias, 0, 64
	.other		__nv_reservedSMEM_offset_0_alias,@"STO_CUDA_RESERVED_SHARED STV_DEFAULT"
__nv_reservedSMEM_offset_0_alias:
	.zero		0
	.zero		64


//--------------------- .nv.constant0._Z9mt19937sciPjS_ --------------------------
	.section	.nv.constant0._Z9mt19937sciPjS_,"a",@progbits
	.sectionflags	@""
	.align	4
.nv.constant0._Z9mt19937sciPjS_:
	.zero		920


//--------------------- SYMBOLS --------------------------

	.type		.nv.reservedSmem.offset0,@object
	.size		.nv.reservedSmem.offset0,0x4
	.type		.nv.reservedSmem.cap,@object
	.size		.nv.reservedSmem.cap,0x4
